//
// Generated by NVIDIA NVVM Compiler
//
// Compiler Build ID: CL-36424714
// Cuda compilation tools, release 13.0, V13.0.88
// Based on NVVM 20.0.0
//

.version 9.0
.target sm_100
.address_size 64

	// .globl	_Z11test_kernelPiii
// _ZZ11test_kernelPiiiE11shared_Data has been demoted

.visible .entry _Z11test_kernelPiii(
	.param .u64 .ptr .align 1 _Z11test_kernelPiii_param_0,
	.param .u32 _Z11test_kernelPiii_param_1,
	.param .u32 _Z11test_kernelPiii_param_2
)
{
	.reg .pred 	%p<4>;
	.reg .b32 	%r<420>;
	.reg .b64 	%rd<5>;
	// demoted variable
	.shared .align 4 .b8 _ZZ11test_kernelPiiiE11shared_Data[16384];
	ld.param.u64 	%rd2, [_Z11test_kernelPiii_param_0];
	ld.param.u32 	%r8, [_Z11test_kernelPiii_param_1];
	ld.param.u32 	%r9, [_Z11test_kernelPiii_param_2];
	cvta.to.global.u64 	%rd3, %rd2;
	mov.u32 	%r10, %ntid.x;
	mov.u32 	%r11, %ctaid.x;
	mov.u32 	%r419, %tid.x;
	mad.lo.s32 	%r12, %r10, %r11, %r419;
	mul.wide.s32 	%rd4, %r12, 4;
	add.s64 	%rd1, %rd3, %rd4;
	ld.global.u32 	%r13, [%rd1];
	shl.b32 	%r14, %r419, 2;
	mov.u32 	%r15, _ZZ11test_kernelPiiiE11shared_Data;
	add.s32 	%r16, %r15, %r14;
	st.shared.u32 	[%r16], %r13;
	setp.lt.s32 	%p1, %r9, 1;
	@%p1 bra 	$L__BB0_3;
	neg.s32 	%r417, %r9;
$L__BB0_2:
	shl.b32 	%r17, %r419, 2;
	add.s32 	%r19, %r15, %r17;
	ld.shared.u32 	%r20, [%r19];
	and.b32  	%r21, %r20, %r8;
	shl.b32 	%r22, %r21, 2;
	add.s32 	%r23, %r15, %r22;
	ld.shared.u32 	%r24, [%r23];
	and.b32  	%r25, %r24, %r8;
	shl.b32 	%r26, %r25, 2;
	add.s32 	%r27, %r15, %r26;
	ld.shared.u32 	%r28, [%r27];
	and.b32  	%r29, %r28, %r8;
	shl.b32 	%r30, %r29, 2;
	add.s32 	%r31, %r15, %r30;
	ld.shared.u32 	%r32, [%r31];
	and.b32  	%r33, %r32, %r8;
	shl.b32 	%r34, %r33, 2;
	add.s32 	%r35, %r15, %r34;
	ld.shared.u32 	%r36, [%r35];
	and.b32  	%r37, %r36, %r8;
	shl.b32 	%r38, %r37, 2;
	add.s32 	%r39, %r15, %r38;
	ld.shared.u32 	%r40, [%r39];
	and.b32  	%r41, %r40, %r8;
	shl.b32 	%r42, %r41, 2;
	add.s32 	%r43, %r15, %r42;
	ld.shared.u32 	%r44, [%r43];
	and.b32  	%r45, %r44, %r8;
	shl.b32 	%r46, %r45, 2;
	add.s32 	%r47, %r15, %r46;
	ld.shared.u32 	%r48, [%r47];
	and.b32  	%r49, %r48, %r8;
	shl.b32 	%r50, %r49, 2;
	add.s32 	%r51, %r15, %r50;
	ld.shared.u32 	%r52, [%r51];
	and.b32  	%r53, %r52, %r8;
	shl.b32 	%r54, %r53, 2;
	add.s32 	%r55, %r15, %r54;
	ld.shared.u32 	%r56, [%r55];
	and.b32  	%r57, %r56, %r8;
	shl.b32 	%r58, %r57, 2;
	add.s32 	%r59, %r15, %r58;
	ld.shared.u32 	%r60, [%r59];
	and.b32  	%r61, %r60, %r8;
	shl.b32 	%r62, %r61, 2;
	add.s32 	%r63, %r15, %r62;
	ld.shared.u32 	%r64, [%r63];
	and.b32  	%r65, %r64, %r8;
	shl.b32 	%r66, %r65, 2;
	add.s32 	%r67, %r15, %r66;
	ld.shared.u32 	%r68, [%r67];
	and.b32  	%r69, %r68, %r8;
	shl.b32 	%r70, %r69, 2;
	add.s32 	%r71, %r15, %r70;
	ld.shared.u32 	%r72, [%r71];
	and.b32  	%r73, %r72, %r8;
	shl.b32 	%r74, %r73, 2;
	add.s32 	%r75, %r15, %r74;
	ld.shared.u32 	%r76, [%r75];
	and.b32  	%r77, %r76, %r8;
	shl.b32 	%r78, %r77, 2;
	add.s32 	%r79, %r15, %r78;
	ld.shared.u32 	%r80, [%r79];
	and.b32  	%r81, %r80, %r8;
	shl.b32 	%r82, %r81, 2;
	add.s32 	%r83, %r15, %r82;
	ld.shared.u32 	%r84, [%r83];
	and.b32  	%r85, %r84, %r8;
	shl.b32 	%r86, %r85, 2;
	add.s32 	%r87, %r15, %r86;
	ld.shared.u32 	%r88, [%r87];
	and.b32  	%r89, %r88, %r8;
	shl.b32 	%r90, %r89, 2;
	add.s32 	%r91, %r15, %r90;
	ld.shared.u32 	%r92, [%r91];
	and.b32  	%r93, %r92, %r8;
	shl.b32 	%r94, %r93, 2;
	add.s32 	%r95, %r15, %r94;
	ld.shared.u32 	%r96, [%r95];
	and.b32  	%r97, %r96, %r8;
	shl.b32 	%r98, %r97, 2;
	add.s32 	%r99, %r15, %r98;
	ld.shared.u32 	%r100, [%r99];
	and.b32  	%r101, %r100, %r8;
	shl.b32 	%r102, %r101, 2;
	add.s32 	%r103, %r15, %r102;
	ld.shared.u32 	%r104, [%r103];
	and.b32  	%r105, %r104, %r8;
	shl.b32 	%r106, %r105, 2;
	add.s32 	%r107, %r15, %r106;
	ld.shared.u32 	%r108, [%r107];
	and.b32  	%r109, %r108, %r8;
	shl.b32 	%r110, %r109, 2;
	add.s32 	%r111, %r15, %r110;
	ld.shared.u32 	%r112, [%r111];
	and.b32  	%r113, %r112, %r8;
	shl.b32 	%r114, %r113, 2;
	add.s32 	%r115, %r15, %r114;
	ld.shared.u32 	%r116, [%r115];
	and.b32  	%r117, %r116, %r8;
	shl.b32 	%r118, %r117, 2;
	add.s32 	%r119, %r15, %r118;
	ld.shared.u32 	%r120, [%r119];
	and.b32  	%r121, %r120, %r8;
	shl.b32 	%r122, %r121, 2;
	add.s32 	%r123, %r15, %r122;
	ld.shared.u32 	%r124, [%r123];
	and.b32  	%r125, %r124, %r8;
	shl.b32 	%r126, %r125, 2;
	add.s32 	%r127, %r15, %r126;
	ld.shared.u32 	%r128, [%r127];
	and.b32  	%r129, %r128, %r8;
	shl.b32 	%r130, %r129, 2;
	add.s32 	%r131, %r15, %r130;
	ld.shared.u32 	%r132, [%r131];
	and.b32  	%r133, %r132, %r8;
	shl.b32 	%r134, %r133, 2;
	add.s32 	%r135, %r15, %r134;
	ld.shared.u32 	%r136, [%r135];
	and.b32  	%r137, %r136, %r8;
	shl.b32 	%r138, %r137, 2;
	add.s32 	%r139, %r15, %r138;
	ld.shared.u32 	%r140, [%r139];
	and.b32  	%r141, %r140, %r8;
	shl.b32 	%r142, %r141, 2;
	add.s32 	%r143, %r15, %r142;
	ld.shared.u32 	%r144, [%r143];
	and.b32  	%r145, %r144, %r8;
	shl.b32 	%r146, %r145, 2;
	add.s32 	%r147, %r15, %r146;
	ld.shared.u32 	%r148, [%r147];
	and.b32  	%r149, %r148, %r8;
	shl.b32 	%r150, %r149, 2;
	add.s32 	%r151, %r15, %r150;
	ld.shared.u32 	%r152, [%r151];
	and.b32  	%r153, %r152, %r8;
	shl.b32 	%r154, %r153, 2;
	add.s32 	%r155, %r15, %r154;
	ld.shared.u32 	%r156, [%r155];
	and.b32  	%r157, %r156, %r8;
	shl.b32 	%r158, %r157, 2;
	add.s32 	%r159, %r15, %r158;
	ld.shared.u32 	%r160, [%r159];
	and.b32  	%r161, %r160, %r8;
	shl.b32 	%r162, %r161, 2;
	add.s32 	%r163, %r15, %r162;
	ld.shared.u32 	%r164, [%r163];
	and.b32  	%r165, %r164, %r8;
	shl.b32 	%r166, %r165, 2;
	add.s32 	%r167, %r15, %r166;
	ld.shared.u32 	%r168, [%r167];
	and.b32  	%r169, %r168, %r8;
	shl.b32 	%r170, %r169, 2;
	add.s32 	%r171, %r15, %r170;
	ld.shared.u32 	%r172, [%r171];
	and.b32  	%r173, %r172, %r8;
	shl.b32 	%r174, %r173, 2;
	add.s32 	%r175, %r15, %r174;
	ld.shared.u32 	%r176, [%r175];
	and.b32  	%r177, %r176, %r8;
	shl.b32 	%r178, %r177, 2;
	add.s32 	%r179, %r15, %r178;
	ld.shared.u32 	%r180, [%r179];
	and.b32  	%r181, %r180, %r8;
	shl.b32 	%r182, %r181, 2;
	add.s32 	%r183, %r15, %r182;
	ld.shared.u32 	%r184, [%r183];
	and.b32  	%r185, %r184, %r8;
	shl.b32 	%r186, %r185, 2;
	add.s32 	%r187, %r15, %r186;
	ld.shared.u32 	%r188, [%r187];
	and.b32  	%r189, %r188, %r8;
	shl.b32 	%r190, %r189, 2;
	add.s32 	%r191, %r15, %r190;
	ld.shared.u32 	%r192, [%r191];
	and.b32  	%r193, %r192, %r8;
	shl.b32 	%r194, %r193, 2;
	add.s32 	%r195, %r15, %r194;
	ld.shared.u32 	%r196, [%r195];
	and.b32  	%r197, %r196, %r8;
	shl.b32 	%r198, %r197, 2;
	add.s32 	%r199, %r15, %r198;
	ld.shared.u32 	%r200, [%r199];
	and.b32  	%r201, %r200, %r8;
	shl.b32 	%r202, %r201, 2;
	add.s32 	%r203, %r15, %r202;
	ld.shared.u32 	%r204, [%r203];
	and.b32  	%r205, %r204, %r8;
	shl.b32 	%r206, %r205, 2;
	add.s32 	%r207, %r15, %r206;
	ld.shared.u32 	%r208, [%r207];
	and.b32  	%r209, %r208, %r8;
	shl.b32 	%r210, %r209, 2;
	add.s32 	%r211, %r15, %r210;
	ld.shared.u32 	%r212, [%r211];
	and.b32  	%r213, %r212, %r8;
	shl.b32 	%r214, %r213, 2;
	add.s32 	%r215, %r15, %r214;
	ld.shared.u32 	%r216, [%r215];
	and.b32  	%r217, %r216, %r8;
	shl.b32 	%r218, %r217, 2;
	add.s32 	%r219, %r15, %r218;
	ld.shared.u32 	%r220, [%r219];
	and.b32  	%r221, %r220, %r8;
	shl.b32 	%r222, %r221, 2;
	add.s32 	%r223, %r15, %r222;
	ld.shared.u32 	%r224, [%r223];
	and.b32  	%r225, %r224, %r8;
	shl.b32 	%r226, %r225, 2;
	add.s32 	%r227, %r15, %r226;
	ld.shared.u32 	%r228, [%r227];
	and.b32  	%r229, %r228, %r8;
	shl.b32 	%r230, %r229, 2;
	add.s32 	%r231, %r15, %r230;
	ld.shared.u32 	%r232, [%r231];
	and.b32  	%r233, %r232, %r8;
	shl.b32 	%r234, %r233, 2;
	add.s32 	%r235, %r15, %r234;
	ld.shared.u32 	%r236, [%r235];
	and.b32  	%r237, %r236, %r8;
	shl.b32 	%r238, %r237, 2;
	add.s32 	%r239, %r15, %r238;
	ld.shared.u32 	%r240, [%r239];
	and.b32  	%r241, %r240, %r8;
	shl.b32 	%r242, %r241, 2;
	add.s32 	%r243, %r15, %r242;
	ld.shared.u32 	%r244, [%r243];
	and.b32  	%r245, %r244, %r8;
	shl.b32 	%r246, %r245, 2;
	add.s32 	%r247, %r15, %r246;
	ld.shared.u32 	%r248, [%r247];
	and.b32  	%r249, %r248, %r8;
	shl.b32 	%r250, %r249, 2;
	add.s32 	%r251, %r15, %r250;
	ld.shared.u32 	%r252, [%r251];
	and.b32  	%r253, %r252, %r8;
	shl.b32 	%r254, %r253, 2;
	add.s32 	%r255, %r15, %r254;
	ld.shared.u32 	%r256, [%r255];
	and.b32  	%r257, %r256, %r8;
	shl.b32 	%r258, %r257, 2;
	add.s32 	%r259, %r15, %r258;
	ld.shared.u32 	%r260, [%r259];
	and.b32  	%r261, %r260, %r8;
	shl.b32 	%r262, %r261, 2;
	add.s32 	%r263, %r15, %r262;
	ld.shared.u32 	%r264, [%r263];
	and.b32  	%r265, %r264, %r8;
	shl.b32 	%r266, %r265, 2;
	add.s32 	%r267, %r15, %r266;
	ld.shared.u32 	%r268, [%r267];
	and.b32  	%r269, %r268, %r8;
	shl.b32 	%r270, %r269, 2;
	add.s32 	%r271, %r15, %r270;
	ld.shared.u32 	%r272, [%r271];
	and.b32  	%r273, %r272, %r8;
	shl.b32 	%r274, %r273, 2;
	add.s32 	%r275, %r15, %r274;
	ld.shared.u32 	%r276, [%r275];
	and.b32  	%r277, %r276, %r8;
	shl.b32 	%r278, %r277, 2;
	add.s32 	%r279, %r15, %r278;
	ld.shared.u32 	%r280, [%r279];
	and.b32  	%r281, %r280, %r8;
	shl.b32 	%r282, %r281, 2;
	add.s32 	%r283, %r15, %r282;
	ld.shared.u32 	%r284, [%r283];
	and.b32  	%r285, %r284, %r8;
	shl.b32 	%r286, %r285, 2;
	add.s32 	%r287, %r15, %r286;
	ld.shared.u32 	%r288, [%r287];
	and.b32  	%r289, %r288, %r8;
	shl.b32 	%r290, %r289, 2;
	add.s32 	%r291, %r15, %r290;
	ld.shared.u32 	%r292, [%r291];
	and.b32  	%r293, %r292, %r8;
	shl.b32 	%r294, %r293, 2;
	add.s32 	%r295, %r15, %r294;
	ld.shared.u32 	%r296, [%r295];
	and.b32  	%r297, %r296, %r8;
	shl.b32 	%r298, %r297, 2;
	add.s32 	%r299, %r15, %r298;
	ld.shared.u32 	%r300, [%r299];
	and.b32  	%r301, %r300, %r8;
	shl.b32 	%r302, %r301, 2;
	add.s32 	%r303, %r15, %r302;
	ld.shared.u32 	%r304, [%r303];
	and.b32  	%r305, %r304, %r8;
	shl.b32 	%r306, %r305, 2;
	add.s32 	%r307, %r15, %r306;
	ld.shared.u32 	%r308, [%r307];
	and.b32  	%r309, %r308, %r8;
	shl.b32 	%r310, %r309, 2;
	add.s32 	%r311, %r15, %r310;
	ld.shared.u32 	%r312, [%r311];
	and.b32  	%r313, %r312, %r8;
	shl.b32 	%r314, %r313, 2;
	add.s32 	%r315, %r15, %r314;
	ld.shared.u32 	%r316, [%r315];
	and.b32  	%r317, %r316, %r8;
	shl.b32 	%r318, %r317, 2;
	add.s32 	%r319, %r15, %r318;
	ld.shared.u32 	%r320, [%r319];
	and.b32  	%r321, %r320, %r8;
	shl.b32 	%r322, %r321, 2;
	add.s32 	%r323, %r15, %r322;
	ld.shared.u32 	%r324, [%r323];
	and.b32  	%r325, %r324, %r8;
	shl.b32 	%r326, %r325, 2;
	add.s32 	%r327, %r15, %r326;
	ld.shared.u32 	%r328, [%r327];
	and.b32  	%r329, %r328, %r8;
	shl.b32 	%r330, %r329, 2;
	add.s32 	%r331, %r15, %r330;
	ld.shared.u32 	%r332, [%r331];
	and.b32  	%r333, %r332, %r8;
	shl.b32 	%r334, %r333, 2;
	add.s32 	%r335, %r15, %r334;
	ld.shared.u32 	%r336, [%r335];
	and.b32  	%r337, %r336, %r8;
	shl.b32 	%r338, %r337, 2;
	add.s32 	%r339, %r15, %r338;
	ld.shared.u32 	%r340, [%r339];
	and.b32  	%r341, %r340, %r8;
	shl.b32 	%r342, %r341, 2;
	add.s32 	%r343, %r15, %r342;
	ld.shared.u32 	%r344, [%r343];
	and.b32  	%r345, %r344, %r8;
	shl.b32 	%r346, %r345, 2;
	add.s32 	%r347, %r15, %r346;
	ld.shared.u32 	%r348, [%r347];
	and.b32  	%r349, %r348, %r8;
	shl.b32 	%r350, %r349, 2;
	add.s32 	%r351, %r15, %r350;
	ld.shared.u32 	%r352, [%r351];
	and.b32  	%r353, %r352, %r8;
	shl.b32 	%r354, %r353, 2;
	add.s32 	%r355, %r15, %r354;
	ld.shared.u32 	%r356, [%r355];
	and.b32  	%r357, %r356, %r8;
	shl.b32 	%r358, %r357, 2;
	add.s32 	%r359, %r15, %r358;
	ld.shared.u32 	%r360, [%r359];
	and.b32  	%r361, %r360, %r8;
	shl.b32 	%r362, %r361, 2;
	add.s32 	%r363, %r15, %r362;
	ld.shared.u32 	%r364, [%r363];
	and.b32  	%r365, %r364, %r8;
	shl.b32 	%r366, %r365, 2;
	add.s32 	%r367, %r15, %r366;
	ld.shared.u32 	%r368, [%r367];
	and.b32  	%r369, %r368, %r8;
	shl.b32 	%r370, %r369, 2;
	add.s32 	%r371, %r15, %r370;
	ld.shared.u32 	%r372, [%r371];
	and.b32  	%r373, %r372, %r8;
	shl.b32 	%r374, %r373, 2;
	add.s32 	%r375, %r15, %r374;
	ld.shared.u32 	%r376, [%r375];
	and.b32  	%r377, %r376, %r8;
	shl.b32 	%r378, %r377, 2;
	add.s32 	%r379, %r15, %r378;
	ld.shared.u32 	%r380, [%r379];
	and.b32  	%r381, %r380, %r8;
	shl.b32 	%r382, %r381, 2;
	add.s32 	%r383, %r15, %r382;
	ld.shared.u32 	%r384, [%r383];
	and.b32  	%r385, %r384, %r8;
	shl.b32 	%r386, %r385, 2;
	add.s32 	%r387, %r15, %r386;
	ld.shared.u32 	%r388, [%r387];
	and.b32  	%r389, %r388, %r8;
	shl.b32 	%r390, %r389, 2;
	add.s32 	%r391, %r15, %r390;
	ld.shared.u32 	%r392, [%r391];
	and.b32  	%r393, %r392, %r8;
	shl.b32 	%r394, %r393, 2;
	add.s32 	%r395, %r15, %r394;
	ld.shared.u32 	%r396, [%r395];
	and.b32  	%r397, %r396, %r8;
	shl.b32 	%r398, %r397, 2;
	add.s32 	%r399, %r15, %r398;
	ld.shared.u32 	%r400, [%r399];
	and.b32  	%r401, %r400, %r8;
	shl.b32 	%r402, %r401, 2;
	add.s32 	%r403, %r15, %r402;
	ld.shared.u32 	%r404, [%r403];
	and.b32  	%r405, %r404, %r8;
	shl.b32 	%r406, %r405, 2;
	add.s32 	%r407, %r15, %r406;
	ld.shared.u32 	%r408, [%r407];
	and.b32  	%r409, %r408, %r8;
	shl.b32 	%r410, %r409, 2;
	add.s32 	%r411, %r15, %r410;
	ld.shared.u32 	%r412, [%r411];
	and.b32  	%r413, %r412, %r8;
	shl.b32 	%r414, %r413, 2;
	add.s32 	%r415, %r15, %r414;
	ld.shared.u32 	%r416, [%r415];
	and.b32  	%r419, %r416, %r8;
	add.s32 	%r417, %r417, 1;
	setp.ne.s32 	%p2, %r417, 0;
	@%p2 bra 	$L__BB0_2;
$L__BB0_3:
	setp.lt.s32 	%p3, %r419, 1;
	@%p3 bra 	$L__BB0_5;
	st.global.u32 	[%rd1], %r419;
$L__BB0_5:
	ret;

}


// ===== COMPILED SASS (sm_100) =====

	.target	sm_100

	.elftype	@"ET_EXEC"


//--------------------- .note.nv.tkinfo           --------------------------
	.section	.note.nv.tkinfo,"",@"SHT_NOTE"
	.sectionflags	@"SHF_NOTE_NV_TKINFO"
	.tkinfo
        /*0018*/ 	.word	0x00000002
        /*0030*/ 	.string	""
        /*0030*/ 	.string	"ptxas"
        /*0030*/ 	.string	"Cuda compilation tools, release 13.0, V13.0.88"
        /*0030*/ 	.string	"Build cuda_13.0.r13.0/compiler.36424714_0"
        /*0030*/ 	.string	"-arch sm_100 -m 64 "



//--------------------- .note.nv.cuinfo           --------------------------
	.section	.note.nv.cuinfo,"",@"SHT_NOTE"
	.sectionflags	@"SHF_NOTE_NV_CUINFO"
        /*0018*/ 	.short	0x0002
        /*001a*/ 	.short	0x0064
        /*001c*/ 	.short	0x0082
	.zero		2


//--------------------- .nv.info                  --------------------------
	.section	.nv.info,"",@"SHT_CUDA_INFO"
	.align	4


	//----- nvinfo : EIATTR_REGCOUNT
	.align		4
        /*0000*/ 	.byte	0x04, 0x2f
        /*0002*/ 	.short	(.L_1 - .L_0)
	.align		4
.L_0:
        /*0004*/ 	.word	index@(_Z11test_kernelPiii)
        /*0008*/ 	.word	0x0000000a


	//----- nvinfo : EIATTR_FRAME_SIZE
	.align		4
.L_1:
        /*000c*/ 	.byte	0x04, 0x11
        /*000e*/ 	.short	(.L_3 - .L_2)
	.align		4
.L_2:
        /*0010*/ 	.word	index@(_Z11test_kernelPiii)
        /*0014*/ 	.word	0x00000000


	//----- nvinfo : EIATTR_MIN_STACK_SIZE
	.align		4
.L_3:
        /*0018*/ 	.byte	0x04, 0x12
        /*001a*/ 	.short	(.L_5 - .L_4)
	.align		4
.L_4:
        /*001c*/ 	.word	index@(_Z11test_kernelPiii)
        /*0020*/ 	.word	0x00000000
.L_5:


//--------------------- .nv.compat                --------------------------
	.section	.nv.compat,"",@"SHT_CUDA_COMPAT_INFO"
	.align	4
        /*0000*/ 	.byte	0x02, 0x09, 0x00, 0x00, 0x02, 0x02, 0x01, 0x00, 0x02, 0x05, 0x05, 0x00, 0x03, 0x07, 0x01, 0x01
        /*0010*/ 	.byte	0x02, 0x03, 0x00, 0x00, 0x02, 0x06, 0x01, 0x00, 0x04, 0x0b, 0x08, 0x00, 0x09, 0x00, 0x00, 0x00
        /*0020*/ 	.byte	0x00, 0x00, 0x00, 0x00


//--------------------- .nv.info._Z11test_kernelPiii --------------------------
	.section	.nv.info._Z11test_kernelPiii,"",@"SHT_CUDA_INFO"
	.sectionflags	@""
	.align	4


	//----- nvinfo : EIATTR_CUDA_API_VERSION
	.align		4
        /*0000*/ 	.byte	0x04, 0x37
        /*0002*/ 	.short	(.L_7 - .L_6)
.L_6:
        /*0004*/ 	.word	0x00000082


	//----- nvinfo : EIATTR_KPARAM_INFO
	.align		4
.L_7:
        /*0008*/ 	.byte	0x04, 0x17
        /*000a*/ 	.short	(.L_9 - .L_8)
.L_8:
        /*000c*/ 	.word	0x00000000
        /*0010*/ 	.short	0x0002
        /*0012*/ 	.short	0x000c
        /*0014*/ 	.byte	0x00, 0xf0, 0x11, 0x00


	//----- nvinfo : EIATTR_KPARAM_INFO
	.align		4
.L_9:
        /*0018*/ 	.byte	0x04, 0x17
        /*001a*/ 	.short	(.L_11 - .L_10)
.L_10:
        /*001c*/ 	.word	0x00000000
        /*0020*/ 	.short	0x0001
        /*0022*/ 	.short	0x0008
        /*0024*/ 	.byte	0x00, 0xf0, 0x11, 0x00


	//----- nvinfo : EIATTR_KPARAM_INFO
	.align		4
.L_11:
        /*0028*/ 	.byte	0x04, 0x17
        /*002a*/ 	.short	(.L_13 - .L_12)
.L_12:
        /*002c*/ 	.word	0x00000000
        /*0030*/ 	.short	0x0000
        /*0032*/ 	.short	0x0000
        /*0034*/ 	.byte	0x00, 0xf5, 0x21, 0x00


	//----- nvinfo : EIATTR_SPARSE_MMA_MASK
	.align		4
.L_13:
        /*0038*/ 	.byte	0x03, 0x50
        /*003a*/ 	.short	0x0000


	//----- nvinfo : EIATTR_MAXREG_COUNT
	.align		4
        /*003c*/ 	.byte	0x03, 0x1b
        /*003e*/ 	.short	0x00ff


	//----- nvinfo : EIATTR_MERCURY_ISA_VERSION
	.align		4
        /*0040*/ 	.byte	0x03, 0x5f
        /*0042*/ 	.short	0x0101


	//----- nvinfo : EIATTR_VRC_CTA_INIT_COUNT
	.align		4
        /*0044*/ 	.byte	0x02, 0x4a
	.zero		1
	.zero		1


	//----- nvinfo : EIATTR_EXIT_INSTR_OFFSETS
	.align		4
        /*0048*/ 	.byte	0x04, 0x1c
        /*004a*/ 	.short	(.L_15 - .L_14)


	//   ....[0]....
.L_14:
        /*004c*/ 	.word	0x00001430


	//   ....[1]....
        /*0050*/ 	.word	0x00001450


	//----- nvinfo : EIATTR_CBANK_PARAM_SIZE
	.align		4
.L_15:
        /*0054*/ 	.byte	0x03, 0x19
        /*0056*/ 	.short	0x0010


	//----- nvinfo : EIATTR_PARAM_CBANK
	.align		4
        /*0058*/ 	.byte	0x04, 0x0a
        /*005a*/ 	.short	(.L_17 - .L_16)
	.align		4
.L_16:
        /*005c*/ 	.word	index@(.nv.constant0._Z11test_kernelPiii)
        /*0060*/ 	.short	0x0380
        /*0062*/ 	.short	0x0010


	//----- nvinfo : EIATTR_SW_WAR
	.align		4
.L_17:
        /*0064*/ 	.byte	0x04, 0x36
        /*0066*/ 	.short	(.L_19 - .L_18)
.L_18:
        /*0068*/ 	.word	0x00000008
.L_19:


//--------------------- .nv.callgraph             --------------------------
	.section	.nv.callgraph,"",@"SHT_CUDA_CALLGRAPH"
	.align	4
	.sectionentsize	8
	.align		4
        /*0000*/ 	.word	0x00000000
	.align		4
        /*0004*/ 	.word	0xffffffff
	.align		4
        /*0008*/ 	.word	0x00000000
	.align		4
        /*000c*/ 	.word	0xfffffffe
	.align		4
        /*0010*/ 	.word	0x00000000
	.align		4
        /*0014*/ 	.word	0xfffffffd
	.align		4
        /*0018*/ 	.word	0x00000000
	.align		4
        /*001c*/ 	.word	0xfffffffc


//--------------------- .text._Z11test_kernelPiii --------------------------
	.section	.text._Z11test_kernelPiii,"ax",@progbits
	.align	128
        .global         _Z11test_kernelPiii
        .type           _Z11test_kernelPiii,@function
        .size           _Z11test_kernelPiii,(.L_x_3 - _Z11test_kernelPiii)
        .other          _Z11test_kernelPiii,@"STO_CUDA_ENTRY STV_DEFAULT"
_Z11test_kernelPiii:
.text._Z11test_kernelPiii:
[----:B------:R-:W-:Y:S01]  /*0000*/  LDC R1, c[0x0][0x37c] ;  /* 0x0000df00ff017b82 */ /* 0x000fe20000000800 */
[----:B------:R-:W0:Y:S07]  /*0010*/  S2R R0, SR_CTAID.X ;  /* 0x0000000000007919 */ /* 0x000e2e0000002500 */
[----:B------:R-:W1:Y:S01]  /*0020*/  LDC.64 R2, c[0x0][0x380] ;  /* 0x0000e000ff027b82 */ /* 0x000e620000000a00 */
[----:B------:R-:W0:Y:S01]  /*0030*/  LDCU UR4, c[0x0][0x360] ;  /* 0x00006c00ff0477ac */ /* 0x000e220008000800 */
[----:B------:R-:W0:Y:S01]  /*0040*/  S2R R7, SR_TID.X ;  /* 0x0000000000077919 */ /* 0x000e220000002100 */
[----:B------:R-:W2:Y:S05]  /*0050*/  LDCU.64 UR8, c[0x0][0x358] ;  /* 0x00006b00ff0877ac */ /* 0x000eaa0008000a00 */
[----:B------:R-:W3:Y:S01]  /*0060*/  S2UR UR5, SR_CgaCtaId ;  /* 0x00000000000579c3 */ /* 0x000ee20000008800 */
[----:B------:R-:W4:Y:S01]  /*0070*/  LDCU UR6, c[0x0][0x38c] ;  /* 0x00007180ff0677ac */ /* 0x000f220008000800 */
[----:B0-----:R-:W-:-:S04]  /*0080*/  IMAD R5, R0, UR4, R7 ;  /* 0x0000000400057c24 */ /* 0x001fc8000f8e0207 */
[----:B-1----:R-:W-:-:S05]  /*0090*/  IMAD.WIDE R2, R5, 0x4, R2 ;  /* 0x0000000405027825 */ /* 0x002fca00078e0202 */
[----:B--2---:R-:W2:Y:S01]  /*00a0*/  LDG.E R0, desc[UR8][R2.64] ;  /* 0x0000000802007981 */ /* 0x004ea2000c1e1900 */
[----:B------:R-:W-:Y:S01]  /*00b0*/  UMOV UR4, 0x400 ;  /* 0x0000040000047882 */ /* 0x000fe20000000000 */
[----:B----4-:R-:W-:Y:S02]  /*00c0*/  UISETP.GE.AND UP0, UPT, UR6, 0x1, UPT ;  /* 0x000000010600788c */ /* 0x010fe4000bf06270 */
[----:B---3--:R-:W-:-:S06]  /*00d0*/  ULEA UR4, UR5, UR4, 0x18 ;  /* 0x0000000405047291 */ /* 0x008fcc000f8ec0ff */
[----:B------:R-:W-:-:S05]  /*00e0*/  LEA R5, R7, UR4, 0x2 ;  /* 0x0000000407057c11 */ /* 0x000fca000f8e10ff */
[----:B--2---:R0:W-:Y:S01]  /*00f0*/  STS [R5], R0 ;  /* 0x0000000005007388 */ /* 0x0041e20000000800 */
[----:B------:R-:W-:Y:S05]  /*0100*/  BRA.U !UP0, `(.L_x_0) ;  /* 0x0000001108c47547 */ /* 0x000fea000b800000 */
[----:B------:R-:W1:Y:S01]  /*0110*/  LDCU UR7, c[0x0][0x388] ;  /* 0x00007100ff0777ac */ /* 0x000e620008000800 */
[----:B------:R-:W-:-:S12]  /*0120*/  UIADD3 UR5, UPT, UPT, -UR6, URZ, URZ ;  /* 0x000000ff06057290 */ /* 0x000fd8000fffe1ff */
.L_x_1:
[----:B------:R-:W-:Y:S01]  /*0130*/  LEA R7, R7, UR4, 0x2 ;  /* 0x0000000407077c11 */ /* 0x000fe2000f8e10ff */
[----:B------:R-:W-:-:S04]  /*0140*/  UIADD3 UR5, UPT, UPT, UR5, 0x1, URZ ;  /* 0x0000000105057890 */ /* 0x000fc8000fffe0ff */
[----:B------:R-:W-:Y:S01]  /*0150*/  UISETP.NE.AND UP0, UPT, UR5, URZ, UPT ;  /* 0x000000ff0500728c */ /* 0x000fe2000bf05270 */
[----:B------:R-:W0:Y:S02]  /*0160*/  LDS R7, [R7] ;  /* 0x0000000007077984 */ /* 0x000e240000000800 */
[----:B01----:R-:W-:-:S04]  /*0170*/  LOP3.LUT R0, R7, UR7, RZ, 0xc0, !PT ;  /* 0x0000000707007c12 */ /* 0x003fc8000f8ec0ff */
[----:B------:R-:W-:-:S06]  /*0180*/  LEA R0, R0, UR4, 0x2 ;  /* 0x0000000400007c11 */ /* 0x000fcc000f8e10ff */
[----:B------:R-:W0:Y:S02]  /*0190*/  LDS R0, [R0] ;  /* 0x0000000000007984 */ /* 0x000e240000000800 */
[----:B0-----:R-:W-:-:S04]  /*01a0*/  LOP3.LUT R4, R0, UR7, RZ, 0xc0, !PT ;  /* 0x0000000700047c12 */ /* 0x001fc8000f8ec0ff */
        /* <DEDUP_REMOVED lines=293> */
[----:B0-----:R-:W-:Y:S01]  /*1400*/  LOP3.LUT R7, R6, UR7, RZ, 0xc0, !PT ;  /* 0x0000000706077c12 */ /* 0x001fe2000f8ec0ff */
[----:B------:R-:W-:Y:S06]  /*1410*/  BRA.U UP0, `(.L_x_1) ;  /* 0xffffffed00447547 */ /* 0x000fec000b83ffff */
.L_x_0:
[----:B------:R-:W-:-:S13]  /*1420*/  ISETP.GE.AND P0, PT, R7, 0x1, PT ;  /* 0x000000010700780c */ /* 0x000fda0003f06270 */
[----:B------:R-:W-:Y:S05]  /*1430*/  @!P0 EXIT ;  /* 0x000000000000894d */ /* 0x000fea0003800000 */
[----:B------:R-:W-:Y:S01]  /*1440*/  STG.E desc[UR8][R2.64], R7 ;  /* 0x0000000702007986 */ /* 0x000fe2000c101908 */
[----:B------:R-:W-:Y:S05]  /*1450*/  EXIT ;  /* 0x000000000000794d */ /* 0x000fea0003800000 */
.L_x_2:
[----:B------:R-:W-:-:S00]  /*1460*/  BRA `(.L_x_2) ;  /* 0xfffffffc00fc7947 */ /* 0x000fc0000383ffff */
[----:B------:R-:W-:-:S00]  /*1470*/  NOP ;  /* 0x0000000000007918 */ /* 0x000fc00000000000 */
        /* <DEDUP_REMOVED lines=8> */
.L_x_3:


//--------------------- .nv.shared._Z11test_kernelPiii --------------------------
	.section	.nv.shared._Z11test_kernelPiii,"aw",@nobits
	.sectionflags	@""
	.align	4
.nv.shared._Z11test_kernelPiii:
	.zero		17408


//--------------------- .nv.shared.reserved.0     --------------------------
	.section	.nv.shared.reserved.0,"aw",@nobits
	.weak		__nv_reservedSMEM_offset_0_alias
	.size		__nv_reservedSMEM_offset_0_alias, 0, 64
	.other		__nv_reservedSMEM_offset_0_alias,@"STO_CUDA_RESERVED_SHARED STV_DEFAULT"
__nv_reservedSMEM_offset_0_alias:
	.zero		0
	.zero		64


//--------------------- .nv.constant0._Z11test_kernelPiii --------------------------
	.section	.nv.constant0._Z11test_kernelPiii,"a",@progbits
	.sectionflags	@""
	.align	4
.nv.constant0._Z11test_kernelPiii:
	.zero		912


//--------------------- SYMBOLS --------------------------

	.type		.nv.reservedSmem.offset0,@object
	.size		.nv.reservedSmem.offset0,0x4
	.type		.nv.reservedSmem.cap,@object
	.size		.nv.reservedSmem.cap,0x4
